//
// Generated by NVIDIA NVVM Compiler
//
// Compiler Build ID: CL-36424714
// Cuda compilation tools, release 13.0, V13.0.88
// Based on NVVM 20.0.0
//

.version 9.0
.target sm_100
.address_size 64

	// .globl	_Z15sparseMatVecMulPiS_S_S_S_i
.extern .func  (.param .b32 func_retval0) vprintf
(
	.param .b64 vprintf_param_0,
	.param .b64 vprintf_param_1
)
;
.global .align 1 .b8 $str[12] = {37, 100, 32, 45, 45, 45, 62, 32, 37, 100, 10};

.visible .entry _Z15sparseMatVecMulPiS_S_S_S_i(
	.param .u64 .ptr .align 1 _Z15sparseMatVecMulPiS_S_S_S_i_param_0,
	.param .u64 .ptr .align 1 _Z15sparseMatVecMulPiS_S_S_S_i_param_1,
	.param .u64 .ptr .align 1 _Z15sparseMatVecMulPiS_S_S_S_i_param_2,
	.param .u64 .ptr .align 1 _Z15sparseMatVecMulPiS_S_S_S_i_param_3,
	.param .u64 .ptr .align 1 _Z15sparseMatVecMulPiS_S_S_S_i_param_4,
	.param .u32 _Z15sparseMatVecMulPiS_S_S_S_i_param_5
)
{
	.local .align 8 .b8 	__local_depot0[8];
	.reg .b64 	%SP;
	.reg .b64 	%SPL;
	.reg .pred 	%p<10>;
	.reg .b32 	%r<176>;
	.reg .b64 	%rd<91>;

	mov.u64 	%SPL, __local_depot0;
	cvta.local.u64 	%SP, %SPL;
	ld.param.u64 	%rd7, [_Z15sparseMatVecMulPiS_S_S_S_i_param_0];
	ld.param.u64 	%rd8, [_Z15sparseMatVecMulPiS_S_S_S_i_param_1];
	ld.param.u64 	%rd9, [_Z15sparseMatVecMulPiS_S_S_S_i_param_2];
	ld.param.u64 	%rd10, [_Z15sparseMatVecMulPiS_S_S_S_i_param_3];
	ld.param.u64 	%rd6, [_Z15sparseMatVecMulPiS_S_S_S_i_param_4];
	cvta.to.global.u64 	%rd1, %rd10;
	cvta.to.global.u64 	%rd2, %rd8;
	cvta.to.global.u64 	%rd3, %rd7;
	cvta.to.global.u64 	%rd11, %rd9;
	mov.u32 	%r1, %tid.x;
	mul.wide.u32 	%rd12, %r1, 4;
	add.s64 	%rd13, %rd11, %rd12;
	ld.global.u32 	%r164, [%rd13];
	ld.global.u32 	%r3, [%rd13+4];
	setp.ge.s32 	%p1, %r164, %r3;
	mov.b32 	%r175, 0;
	@%p1 bra 	$L__BB0_13;
	add.s32 	%r39, %r164, 1;
	max.s32 	%r40, %r3, %r39;
	sub.s32 	%r4, %r40, %r164;
	and.b32  	%r5, %r4, 15;
	sub.s32 	%r41, %r164, %r40;
	setp.gt.u32 	%p2, %r41, -16;
	mov.b32 	%r175, 0;
	@%p2 bra 	$L__BB0_4;
	and.b32  	%r43, %r4, -16;
	neg.s32 	%r160, %r43;
	add.s64 	%rd4, %rd3, 32;
	add.s64 	%rd5, %rd2, 32;
	mov.b32 	%r175, 0;
$L__BB0_3:
	.pragma "nounroll";
	mul.wide.s32 	%rd14, %r164, 4;
	add.s64 	%rd15, %rd4, %rd14;
	add.s64 	%rd16, %rd5, %rd14;
	ld.global.u32 	%r44, [%rd15+-32];
	ld.global.u32 	%r45, [%rd16+-32];
	mul.wide.s32 	%rd17, %r45, 4;
	add.s64 	%rd18, %rd1, %rd17;
	ld.global.u32 	%r46, [%rd18];
	mad.lo.s32 	%r47, %r46, %r44, %r175;
	ld.global.u32 	%r48, [%rd15+-28];
	ld.global.u32 	%r49, [%rd16+-28];
	mul.wide.s32 	%rd19, %r49, 4;
	add.s64 	%rd20, %rd1, %rd19;
	ld.global.u32 	%r50, [%rd20];
	mad.lo.s32 	%r51, %r50, %r48, %r47;
	ld.global.u32 	%r52, [%rd15+-24];
	ld.global.u32 	%r53, [%rd16+-24];
	mul.wide.s32 	%rd21, %r53, 4;
	add.s64 	%rd22, %rd1, %rd21;
	ld.global.u32 	%r54, [%rd22];
	mad.lo.s32 	%r55, %r54, %r52, %r51;
	ld.global.u32 	%r56, [%rd15+-20];
	ld.global.u32 	%r57, [%rd16+-20];
	mul.wide.s32 	%rd23, %r57, 4;
	add.s64 	%rd24, %rd1, %rd23;
	ld.global.u32 	%r58, [%rd24];
	mad.lo.s32 	%r59, %r58, %r56, %r55;
	ld.global.u32 	%r60, [%rd15+-16];
	ld.global.u32 	%r61, [%rd16+-16];
	mul.wide.s32 	%rd25, %r61, 4;
	add.s64 	%rd26, %rd1, %rd25;
	ld.global.u32 	%r62, [%rd26];
	mad.lo.s32 	%r63, %r62, %r60, %r59;
	ld.global.u32 	%r64, [%rd15+-12];
	ld.global.u32 	%r65, [%rd16+-12];
	mul.wide.s32 	%rd27, %r65, 4;
	add.s64 	%rd28, %rd1, %rd27;
	ld.global.u32 	%r66, [%rd28];
	mad.lo.s32 	%r67, %r66, %r64, %r63;
	ld.global.u32 	%r68, [%rd15+-8];
	ld.global.u32 	%r69, [%rd16+-8];
	mul.wide.s32 	%rd29, %r69, 4;
	add.s64 	%rd30, %rd1, %rd29;
	ld.global.u32 	%r70, [%rd30];
	mad.lo.s32 	%r71, %r70, %r68, %r67;
	ld.global.u32 	%r72, [%rd15+-4];
	ld.global.u32 	%r73, [%rd16+-4];
	mul.wide.s32 	%rd31, %r73, 4;
	add.s64 	%rd32, %rd1, %rd31;
	ld.global.u32 	%r74, [%rd32];
	mad.lo.s32 	%r75, %r74, %r72, %r71;
	ld.global.u32 	%r76, [%rd15];
	ld.global.u32 	%r77, [%rd16];
	mul.wide.s32 	%rd33, %r77, 4;
	add.s64 	%rd34, %rd1, %rd33;
	ld.global.u32 	%r78, [%rd34];
	mad.lo.s32 	%r79, %r78, %r76, %r75;
	ld.global.u32 	%r80, [%rd15+4];
	ld.global.u32 	%r81, [%rd16+4];
	mul.wide.s32 	%rd35, %r81, 4;
	add.s64 	%rd36, %rd1, %rd35;
	ld.global.u32 	%r82, [%rd36];
	mad.lo.s32 	%r83, %r82, %r80, %r79;
	ld.global.u32 	%r84, [%rd15+8];
	ld.global.u32 	%r85, [%rd16+8];
	mul.wide.s32 	%rd37, %r85, 4;
	add.s64 	%rd38, %rd1, %rd37;
	ld.global.u32 	%r86, [%rd38];
	mad.lo.s32 	%r87, %r86, %r84, %r83;
	ld.global.u32 	%r88, [%rd15+12];
	ld.global.u32 	%r89, [%rd16+12];
	mul.wide.s32 	%rd39, %r89, 4;
	add.s64 	%rd40, %rd1, %rd39;
	ld.global.u32 	%r90, [%rd40];
	mad.lo.s32 	%r91, %r90, %r88, %r87;
	ld.global.u32 	%r92, [%rd15+16];
	ld.global.u32 	%r93, [%rd16+16];
	mul.wide.s32 	%rd41, %r93, 4;
	add.s64 	%rd42, %rd1, %rd41;
	ld.global.u32 	%r94, [%rd42];
	mad.lo.s32 	%r95, %r94, %r92, %r91;
	ld.global.u32 	%r96, [%rd15+20];
	ld.global.u32 	%r97, [%rd16+20];
	mul.wide.s32 	%rd43, %r97, 4;
	add.s64 	%rd44, %rd1, %rd43;
	ld.global.u32 	%r98, [%rd44];
	mad.lo.s32 	%r99, %r98, %r96, %r95;
	ld.global.u32 	%r100, [%rd15+24];
	ld.global.u32 	%r101, [%rd16+24];
	mul.wide.s32 	%rd45, %r101, 4;
	add.s64 	%rd46, %rd1, %rd45;
	ld.global.u32 	%r102, [%rd46];
	mad.lo.s32 	%r103, %r102, %r100, %r99;
	ld.global.u32 	%r104, [%rd15+28];
	ld.global.u32 	%r105, [%rd16+28];
	mul.wide.s32 	%rd47, %r105, 4;
	add.s64 	%rd48, %rd1, %rd47;
	ld.global.u32 	%r106, [%rd48];
	mad.lo.s32 	%r175, %r106, %r104, %r103;
	add.s32 	%r164, %r164, 16;
	add.s32 	%r160, %r160, 16;
	setp.ne.s32 	%p3, %r160, 0;
	@%p3 bra 	$L__BB0_3;
$L__BB0_4:
	setp.eq.s32 	%p4, %r5, 0;
	@%p4 bra 	$L__BB0_13;
	and.b32  	%r16, %r4, 7;
	setp.lt.u32 	%p5, %r5, 8;
	@%p5 bra 	$L__BB0_7;
	mul.wide.s32 	%rd49, %r164, 4;
	add.s64 	%rd50, %rd3, %rd49;
	ld.global.u32 	%r108, [%rd50];
	add.s64 	%rd51, %rd2, %rd49;
	ld.global.u32 	%r109, [%rd51];
	mul.wide.s32 	%rd52, %r109, 4;
	add.s64 	%rd53, %rd1, %rd52;
	ld.global.u32 	%r110, [%rd53];
	mad.lo.s32 	%r111, %r110, %r108, %r175;
	ld.global.u32 	%r112, [%rd50+4];
	ld.global.u32 	%r113, [%rd51+4];
	mul.wide.s32 	%rd54, %r113, 4;
	add.s64 	%rd55, %rd1, %rd54;
	ld.global.u32 	%r114, [%rd55];
	mad.lo.s32 	%r115, %r114, %r112, %r111;
	ld.global.u32 	%r116, [%rd50+8];
	ld.global.u32 	%r117, [%rd51+8];
	mul.wide.s32 	%rd56, %r117, 4;
	add.s64 	%rd57, %rd1, %rd56;
	ld.global.u32 	%r118, [%rd57];
	mad.lo.s32 	%r119, %r118, %r116, %r115;
	ld.global.u32 	%r120, [%rd50+12];
	ld.global.u32 	%r121, [%rd51+12];
	mul.wide.s32 	%rd58, %r121, 4;
	add.s64 	%rd59, %rd1, %rd58;
	ld.global.u32 	%r122, [%rd59];
	mad.lo.s32 	%r123, %r122, %r120, %r119;
	ld.global.u32 	%r124, [%rd50+16];
	ld.global.u32 	%r125, [%rd51+16];
	mul.wide.s32 	%rd60, %r125, 4;
	add.s64 	%rd61, %rd1, %rd60;
	ld.global.u32 	%r126, [%rd61];
	mad.lo.s32 	%r127, %r126, %r124, %r123;
	ld.global.u32 	%r128, [%rd50+20];
	ld.global.u32 	%r129, [%rd51+20];
	mul.wide.s32 	%rd62, %r129, 4;
	add.s64 	%rd63, %rd1, %rd62;
	ld.global.u32 	%r130, [%rd63];
	mad.lo.s32 	%r131, %r130, %r128, %r127;
	ld.global.u32 	%r132, [%rd50+24];
	ld.global.u32 	%r133, [%rd51+24];
	mul.wide.s32 	%rd64, %r133, 4;
	add.s64 	%rd65, %rd1, %rd64;
	ld.global.u32 	%r134, [%rd65];
	mad.lo.s32 	%r135, %r134, %r132, %r131;
	ld.global.u32 	%r136, [%rd50+28];
	ld.global.u32 	%r137, [%rd51+28];
	mul.wide.s32 	%rd66, %r137, 4;
	add.s64 	%rd67, %rd1, %rd66;
	ld.global.u32 	%r138, [%rd67];
	mad.lo.s32 	%r175, %r138, %r136, %r135;
	add.s32 	%r164, %r164, 8;
$L__BB0_7:
	setp.eq.s32 	%p6, %r16, 0;
	@%p6 bra 	$L__BB0_13;
	and.b32  	%r22, %r4, 3;
	setp.lt.u32 	%p7, %r16, 4;
	@%p7 bra 	$L__BB0_10;
	mul.wide.s32 	%rd68, %r164, 4;
	add.s64 	%rd69, %rd3, %rd68;
	ld.global.u32 	%r140, [%rd69];
	add.s64 	%rd70, %rd2, %rd68;
	ld.global.u32 	%r141, [%rd70];
	mul.wide.s32 	%rd71, %r141, 4;
	add.s64 	%rd72, %rd1, %rd71;
	ld.global.u32 	%r142, [%rd72];
	mad.lo.s32 	%r143, %r142, %r140, %r175;
	ld.global.u32 	%r144, [%rd69+4];
	ld.global.u32 	%r145, [%rd70+4];
	mul.wide.s32 	%rd73, %r145, 4;
	add.s64 	%rd74, %rd1, %rd73;
	ld.global.u32 	%r146, [%rd74];
	mad.lo.s32 	%r147, %r146, %r144, %r143;
	ld.global.u32 	%r148, [%rd69+8];
	ld.global.u32 	%r149, [%rd70+8];
	mul.wide.s32 	%rd75, %r149, 4;
	add.s64 	%rd76, %rd1, %rd75;
	ld.global.u32 	%r150, [%rd76];
	mad.lo.s32 	%r151, %r150, %r148, %r147;
	ld.global.u32 	%r152, [%rd69+12];
	ld.global.u32 	%r153, [%rd70+12];
	mul.wide.s32 	%rd77, %r153, 4;
	add.s64 	%rd78, %rd1, %rd77;
	ld.global.u32 	%r154, [%rd78];
	mad.lo.s32 	%r175, %r154, %r152, %r151;
	add.s32 	%r164, %r164, 4;
$L__BB0_10:
	setp.eq.s32 	%p8, %r22, 0;
	@%p8 bra 	$L__BB0_13;
	neg.s32 	%r172, %r22;
$L__BB0_12:
	.pragma "nounroll";
	mul.wide.s32 	%rd79, %r164, 4;
	add.s64 	%rd80, %rd2, %rd79;
	add.s64 	%rd81, %rd3, %rd79;
	ld.global.u32 	%r155, [%rd81];
	ld.global.u32 	%r156, [%rd80];
	mul.wide.s32 	%rd82, %r156, 4;
	add.s64 	%rd83, %rd1, %rd82;
	ld.global.u32 	%r157, [%rd83];
	mad.lo.s32 	%r175, %r157, %r155, %r175;
	add.s32 	%r164, %r164, 1;
	add.s32 	%r172, %r172, 1;
	setp.ne.s32 	%p9, %r172, 0;
	@%p9 bra 	$L__BB0_12;
$L__BB0_13:
	add.u64 	%rd84, %SP, 0;
	add.u64 	%rd85, %SPL, 0;
	cvta.to.global.u64 	%rd86, %rd6;
	st.local.v2.u32 	[%rd85], {%r1, %r175};
	mov.u64 	%rd87, $str;
	cvta.global.u64 	%rd88, %rd87;
	{ // callseq 0, 0
	.param .b64 param0;
	st.param.b64 	[param0], %rd88;
	.param .b64 param1;
	st.param.b64 	[param1], %rd84;
	.param .b32 retval0;
	call.uni (retval0), 
	vprintf, 
	(
	param0, 
	param1
	);
	ld.param.b32 	%r158, [retval0];
	} // callseq 0
	add.s64 	%rd90, %rd86, %rd12;
	st.global.u32 	[%rd90], %r175;
	ret;

}


// ===== COMPILED SASS (sm_100) =====

	.target	sm_100

	.elftype	@"ET_EXEC"


//--------------------- .note.nv.tkinfo           --------------------------
	.section	.note.nv.tkinfo,"",@"SHT_NOTE"
	.sectionflags	@"SHF_NOTE_NV_TKINFO"
	.tkinfo
        /*0018*/ 	.word	0x00000002
        /*0030*/ 	.string	""
        /*0030*/ 	.string	"ptxas"
        /*0030*/ 	.string	"Cuda compilation tools, release 13.0, V13.0.88"
        /*0030*/ 	.string	"Build cuda_13.0.r13.0/compiler.36424714_0"
        /*0030*/ 	.string	"-arch sm_100 -m 64 "



//--------------------- .note.nv.cuinfo           --------------------------
	.section	.note.nv.cuinfo,"",@"SHT_NOTE"
	.sectionflags	@"SHF_NOTE_NV_CUINFO"
        /*0018*/ 	.short	0x0002
        /*001a*/ 	.short	0x0064
        /*001c*/ 	.short	0x0082
	.zero		2


//--------------------- .nv.info                  --------------------------
	.section	.nv.info,"",@"SHT_CUDA_INFO"
	.align	4


	//----- nvinfo : EIATTR_REGCOUNT
	.align		4
        /*0000*/ 	.byte	0x04, 0x2f
        /*0002*/ 	.short	(.L_2 - .L_1)
	.align		4
.L_1:
        /*0004*/ 	.word	index@(_Z15sparseMatVecMulPiS_S_S_S_i)
        /*0008*/ 	.word	0x00000020


	//----- nvinfo : EIATTR_FRAME_SIZE
	.align		4
.L_2:
        /*000c*/ 	.byte	0x04, 0x11
        /*000e*/ 	.short	(.L_4 - .L_3)
	.align		4
.L_3:
        /*0010*/ 	.word	index@(_Z15sparseMatVecMulPiS_S_S_S_i)
        /*0014*/ 	.word	0x00000008


	//----- nvinfo : EIATTR_MIN_STACK_SIZE
	.align		4
.L_4:
        /*0018*/ 	.byte	0x04, 0x12
        /*001a*/ 	.short	(.L_6 - .L_5)
	.align		4
.L_5:
        /*001c*/ 	.word	index@(_Z15sparseMatVecMulPiS_S_S_S_i)
        /*0020*/ 	.word	0x00000008
.L_6:


//--------------------- .nv.compat                --------------------------
	.section	.nv.compat,"",@"SHT_CUDA_COMPAT_INFO"
	.align	4
        /*0000*/ 	.byte	0x02, 0x09, 0x00, 0x00, 0x02, 0x02, 0x01, 0x00, 0x02, 0x05, 0x05, 0x00, 0x03, 0x07, 0x01, 0x01
        /*0010*/ 	.byte	0x02, 0x03, 0x00, 0x00, 0x02, 0x06, 0x01, 0x00, 0x04, 0x0b, 0x08, 0x00, 0x09, 0x00, 0x00, 0x00
        /*0020*/ 	.byte	0x00, 0x00, 0x00, 0x00


//--------------------- .nv.info._Z15sparseMatVecMulPiS_S_S_S_i --------------------------
	.section	.nv.info._Z15sparseMatVecMulPiS_S_S_S_i,"",@"SHT_CUDA_INFO"
	.sectionflags	@""
	.align	4


	//----- nvinfo : EIATTR_CUDA_API_VERSION
	.align		4
        /*0000*/ 	.byte	0x04, 0x37
        /*0002*/ 	.short	(.L_8 - .L_7)
.L_7:
        /*0004*/ 	.word	0x00000082


	//----- nvinfo : EIATTR_KPARAM_INFO
	.align		4
.L_8:
        /*0008*/ 	.byte	0x04, 0x17
        /*000a*/ 	.short	(.L_10 - .L_9)
.L_9:
        /*000c*/ 	.word	0x00000000
        /*0010*/ 	.short	0x0005
        /*0012*/ 	.short	0x0028
        /*0014*/ 	.byte	0x00, 0xf0, 0x11, 0x00


	//----- nvinfo : EIATTR_KPARAM_INFO
	.align		4
.L_10:
        /*0018*/ 	.byte	0x04, 0x17
        /*001a*/ 	.short	(.L_12 - .L_11)
.L_11:
        /*001c*/ 	.word	0x00000000
        /*0020*/ 	.short	0x0004
        /*0022*/ 	.short	0x0020
        /*0024*/ 	.byte	0x00, 0xf5, 0x21, 0x00


	//----- nvinfo : EIATTR_KPARAM_INFO
	.align		4
.L_12:
        /*0028*/ 	.byte	0x04, 0x17
        /*002a*/ 	.short	(.L_14 - .L_13)
.L_13:
        /*002c*/ 	.word	0x00000000
        /*0030*/ 	.short	0x0003
        /*0032*/ 	.short	0x0018
        /*0034*/ 	.byte	0x00, 0xf5, 0x21, 0x00


	//----- nvinfo : EIATTR_KPARAM_INFO
	.align		4
.L_14:
        /*0038*/ 	.byte	0x04, 0x17
        /*003a*/ 	.short	(.L_16 - .L_15)
.L_15:
        /*003c*/ 	.word	0x00000000
        /*0040*/ 	.short	0x0002
        /*0042*/ 	.short	0x0010
        /*0044*/ 	.byte	0x00, 0xf5, 0x21, 0x00


	//----- nvinfo : EIATTR_KPARAM_INFO
	.align		4
.L_16:
        /*0048*/ 	.byte	0x04, 0x17
        /*004a*/ 	.short	(.L_18 - .L_17)
.L_17:
        /*004c*/ 	.word	0x00000000
        /*0050*/ 	.short	0x0001
        /*0052*/ 	.short	0x0008
        /*0054*/ 	.byte	0x00, 0xf5, 0x21, 0x00


	//----- nvinfo : EIATTR_KPARAM_INFO
	.align		4
.L_18:
        /*0058*/ 	.byte	0x04, 0x17
        /*005a*/ 	.short	(.L_20 - .L_19)
.L_19:
        /*005c*/ 	.word	0x00000000
        /*0060*/ 	.short	0x0000
        /*0062*/ 	.short	0x0000
        /*0064*/ 	.byte	0x00, 0xf5, 0x21, 0x00


	//----- nvinfo : EIATTR_SPARSE_MMA_MASK
	.align		4
.L_20:
        /*0068*/ 	.byte	0x03, 0x50
        /*006a*/ 	.short	0x0000


	//----- nvinfo : EIATTR_MAXREG_COUNT
	.align		4
        /*006c*/ 	.byte	0x03, 0x1b
        /*006e*/ 	.short	0x00ff


	//----- nvinfo : EIATTR_EXTERNS
	.align		4
        /*0070*/ 	.byte	0x04, 0x0f
        /*0072*/ 	.short	(.L_22 - .L_21)


	//   ....[0]....
	.align		4
.L_21:
        /*0074*/ 	.word	index@(vprintf)


	//----- nvinfo : EIATTR_MERCURY_ISA_VERSION
	.align		4
.L_22:
        /*0078*/ 	.byte	0x03, 0x5f
        /*007a*/ 	.short	0x0101


	//----- nvinfo : EIATTR_VRC_CTA_INIT_COUNT
	.align		4
        /*007c*/ 	.byte	0x02, 0x4a
	.zero		1
	.zero		1


	//----- nvinfo : EIATTR_SYSCALL_OFFSETS
	.align		4
        /*0080*/ 	.byte	0x04, 0x46
        /*0082*/ 	.short	(.L_24 - .L_23)


	//   ....[0]....
.L_23:
        /*0084*/ 	.word	0x00000e80


	//----- nvinfo : EIATTR_EXIT_INSTR_OFFSETS
	.align		4
.L_24:
        /*0088*/ 	.byte	0x04, 0x1c
        /*008a*/ 	.short	(.L_26 - .L_25)


	//   ....[0]....
.L_25:
        /*008c*/ 	.word	0x00000ec0


	//----- nvinfo : EIATTR_CRS_STACK_SIZE
	.align		4
.L_26:
        /*0090*/ 	.byte	0x04, 0x1e
        /*0092*/ 	.short	(.L_28 - .L_27)
.L_27:
        /*0094*/ 	.word	0x00000000


	//----- nvinfo : EIATTR_CBANK_PARAM_SIZE
	.align		4
.L_28:
        /*0098*/ 	.byte	0x03, 0x19
        /*009a*/ 	.short	0x002c


	//----- nvinfo : EIATTR_PARAM_CBANK
	.align		4
        /*009c*/ 	.byte	0x04, 0x0a
        /*009e*/ 	.short	(.L_30 - .L_29)
	.align		4
.L_29:
        /*00a0*/ 	.word	index@(.nv.constant0._Z15sparseMatVecMulPiS_S_S_S_i)
        /*00a4*/ 	.short	0x0380
        /*00a6*/ 	.short	0x002c


	//----- nvinfo : EIATTR_SW_WAR
	.align		4
.L_30:
        /*00a8*/ 	.byte	0x04, 0x36
        /*00aa*/ 	.short	(.L_32 - .L_31)
.L_31:
        /*00ac*/ 	.word	0x00000008
.L_32:


//--------------------- .nv.callgraph             --------------------------
	.section	.nv.callgraph,"",@"SHT_CUDA_CALLGRAPH"
	.align	4
	.sectionentsize	8
	.align		4
        /*0000*/ 	.word	0x00000000
	.align		4
        /*0004*/ 	.word	0xffffffff
	.align		4
        /*0008*/ 	.word	index@(_Z15sparseMatVecMulPiS_S_S_S_i)
	.align		4
        /*000c*/ 	.word	index@(vprintf)
	.align		4
        /*0010*/ 	.word	0x00000000
	.align		4
        /*0014*/ 	.word	0xfffffffe
	.align		4
        /*0018*/ 	.word	0x00000000
	.align		4
        /*001c*/ 	.word	0xfffffffd
	.align		4
        /*0020*/ 	.word	0x00000000
	.align		4
        /*0024*/ 	.word	0xfffffffc


//--------------------- .nv.constant4             --------------------------
	.section	.nv.constant4,"a",@progbits
	.align	8
	.align		8
.nv.constant4:
        /*0000*/ 	.dword	vprintf
	.align		8
        /*0008*/ 	.dword	$str


//--------------------- .text._Z15sparseMatVecMulPiS_S_S_S_i --------------------------
	.section	.text._Z15sparseMatVecMulPiS_S_S_S_i,"ax",@progbits
	.align	128
        .global         _Z15sparseMatVecMulPiS_S_S_S_i
        .type           _Z15sparseMatVecMulPiS_S_S_S_i,@function
        .size           _Z15sparseMatVecMulPiS_S_S_S_i,(.L_x_12 - _Z15sparseMatVecMulPiS_S_S_S_i)
        .other          _Z15sparseMatVecMulPiS_S_S_S_i,@"STO_CUDA_ENTRY STV_DEFAULT"
_Z15sparseMatVecMulPiS_S_S_S_i:
.text._Z15sparseMatVecMulPiS_S_S_S_i:
[----:B------:R-:W0:Y:S01]  /*0000*/  LDC R1, c[0x0][0x37c] ;  /* 0x0000df00ff017b82 */ /* 0x000e220000000800 */
[----:B------:R-:W1:Y:S07]  /*0010*/  S2R R16, SR_TID.X ;  /* 0x0000000000107919 */ /* 0x000e6e0000002100 */
[----:B------:R-:W1:Y:S01]  /*0020*/  LDC.64 R2, c[0x0][0x390] ;  /* 0x0000e400ff027b82 */ /* 0x000e620000000a00 */
[----:B------:R-:W2:Y:S01]  /*0030*/  LDCU.64 UR36, c[0x0][0x358] ;  /* 0x00006b00ff2477ac */ /* 0x000ea20008000a00 */
[----:B0-----:R-:W-:Y:S01]  /*0040*/  IADD3 R1, PT, PT, R1, -0x8, RZ ;  /* 0xfffffff801017810 */ /* 0x001fe20007ffe0ff */
[----:B-1----:R-:W-:-:S05]  /*0050*/  IMAD.WIDE.U32 R2, R16, 0x4, R2 ;  /* 0x0000000410027825 */ /* 0x002fca00078e0002 */
[----:B--2---:R-:W2:Y:S04]  /*0060*/  LDG.E R0, desc[UR36][R2.64] ;  /* 0x0000002402007981 */ /* 0x004ea8000c1e1900 */
[----:B------:R-:W2:Y:S01]  /*0070*/  LDG.E R5, desc[UR36][R2.64+0x4] ;  /* 0x0000042402057981 */ /* 0x000ea2000c1e1900 */
[----:B------:R-:W0:Y:S01]  /*0080*/  LDCU UR4, c[0x0][0x2f8] ;  /* 0x00005f00ff0477ac */ /* 0x000e220008000800 */
[----:B------:R-:W-:Y:S01]  /*0090*/  BSSY.RECONVERGENT B0, `(.L_x_0) ;  /* 0x00000d7000007945 */ /* 0x000fe20003800200 */
[----:B------:R-:W-:Y:S01]  /*00a0*/  HFMA2 R17, -RZ, RZ, 0, 0 ;  /* 0x00000000ff117431 */ /* 0x000fe200000001ff */
[----:B------:R-:W1:Y:S01]  /*00b0*/  LDCU UR5, c[0x0][0x2fc] ;  /* 0x00005f80ff0577ac */ /* 0x000e620008000800 */
[----:B0-----:R-:W-:-:S04]  /*00c0*/  IADD3 R6, P1, PT, R1, UR4, RZ ;  /* 0x0000000401067c10 */ /* 0x001fc8000ff3e0ff */
[----:B-1----:R-:W-:Y:S02]  /*00d0*/  IADD3.X R7, PT, PT, RZ, UR5, RZ, P1, !PT ;  /* 0x00000005ff077c10 */ /* 0x002fe40008ffe4ff */
[----:B--2---:R-:W-:-:S13]  /*00e0*/  ISETP.GE.AND P0, PT, R0, R5, PT ;  /* 0x000000050000720c */ /* 0x004fda0003f06270 */
[----:B------:R-:W-:Y:S05]  /*00f0*/  @P0 BRA `(.L_x_1) ;  /* 0x0000000c00400947 */ /* 0x000fea0003800000 */
[C---:B------:R-:W-:Y:S01]  /*0100*/  VIADDMNMX R5, R0.reuse, 0x1, R5, !PT ;  /* 0x0000000100057846 */ /* 0x040fe20007800105 */
[----:B------:R-:W-:Y:S01]  /*0110*/  BSSY.RECONVERGENT B1, `(.L_x_2) ;  /* 0x0000068000017945 */ /* 0x000fe20003800200 */
[----:B------:R-:W-:Y:S02]  /*0120*/  MOV R17, RZ ;  /* 0x000000ff00117202 */ /* 0x000fe40000000f00 */
[CC--:B------:R-:W-:Y:S02]  /*0130*/  IADD3 R3, PT, PT, -R0.reuse, R5.reuse, RZ ;  /* 0x0000000500037210 */ /* 0x0c0fe40007ffe1ff */
[----:B------:R-:W-:Y:S02]  /*0140*/  IADD3 R5, PT, PT, R0, -R5, RZ ;  /* 0x8000000500057210 */ /* 0x000fe40007ffe0ff */
[----:B------:R-:W-:Y:S02]  /*0150*/  LOP3.LUT R4, R3, 0xf, RZ, 0xc0, !PT ;  /* 0x0000000f03047812 */ /* 0x000fe400078ec0ff */
[----:B------:R-:W-:-:S02]  /*0160*/  ISETP.GT.U32.AND P1, PT, R5, -0x10, PT ;  /* 0xfffffff00500780c */ /* 0x000fc40003f24070 */
[----:B------:R-:W-:-:S11]  /*0170*/  ISETP.NE.AND P0, PT, R4, RZ, PT ;  /* 0x000000ff0400720c */ /* 0x000fd60003f05270 */
[----:B------:R-:W-:Y:S05]  /*0180*/  @P1 BRA `(.L_x_3) ;  /* 0x0000000400801947 */ /* 0x000fea0003800000 */
[----:B------:R-:W0:Y:S01]  /*0190*/  LDC.64 R10, c[0x0][0x380] ;  /* 0x0000e000ff0a7b82 */ /* 0x000e220000000a00 */
[----:B------:R-:W-:Y:S02]  /*01a0*/  LOP3.LUT R2, R3, 0xfffffff0, RZ, 0xc0, !PT ;  /* 0xfffffff003027812 */ /* 0x000fe400078ec0ff */
[----:B------:R-:W-:Y:S02]  /*01b0*/  MOV R17, RZ ;  /* 0x000000ff00117202 */ /* 0x000fe40000000f00 */
[----:B------:R-:W-:-:S03]  /*01c0*/  IADD3 R2, PT, PT, -R2, RZ, RZ ;  /* 0x000000ff02027210 */ /* 0x000fc60007ffe1ff */
[----:B------:R-:W1:Y:S01]  /*01d0*/  LDC.64 R12, c[0x0][0x388] ;  /* 0x0000e200ff0c7b82 */ /* 0x000e620000000a00 */
[----:B0-----:R-:W-:-:S04]  /*01e0*/  IADD3 R10, P1, PT, R10, 0x20, RZ ;  /* 0x000000200a0a7810 */ /* 0x001fc80007f3e0ff */
[----:B------:R-:W-:Y:S02]  /*01f0*/  IADD3.X R11, PT, PT, RZ, R11, RZ, P1, !PT ;  /* 0x0000000bff0b7210 */ /* 0x000fe40000ffe4ff */
[----:B-1----:R-:W-:-:S04]  /*0200*/  IADD3 R12, P2, PT, R12, 0x20, RZ ;  /* 0x000000200c0c7810 */ /* 0x002fc80007f5e0ff */
[----:B------:R-:W-:-:S09]  /*0210*/  IADD3.X R13, PT, PT, RZ, R13, RZ, P2, !PT ;  /* 0x0000000dff0d7210 */ /* 0x000fd200017fe4ff */
.L_x_4:
[C---:B------:R-:W-:Y:S01]  /*0220*/  IMAD.WIDE R28, R0.reuse, 0x4, R12 ;  /* 0x00000004001c7825 */ /* 0x040fe200078e020c */
[----:B------:R-:W0:Y:S04]  /*0230*/  LDC.64 R14, c[0x0][0x398] ;  /* 0x0000e600ff0e7b82 */ /* 0x000e280000000a00 */
[----:B------:R-:W0:Y:S04]  /*0240*/  LDG.E R19, desc[UR36][R28.64+-0x20] ;  /* 0xffffe0241c137981 */ /* 0x000e28000c1e1900 */
[----:B------:R-:W2:Y:S01]  /*0250*/  LDG.E R9, desc[UR36][R28.64+-0x1c] ;  /* 0xffffe4241c097981 */ /* 0x000ea2000c1e1900 */
[----:B------:R-:W-:-:S03]  /*0260*/  IMAD.WIDE R20, R0, 0x4, R10 ;  /* 0x0000000400147825 */ /* 0x000fc600078e020a */
[----:B------:R-:W3:Y:S04]  /*0270*/  LDG.E R25, desc[UR36][R28.64+-0x18] ;  /* 0xffffe8241c197981 */ /* 0x000ee8000c1e1900 */
[----:B------:R-:W4:Y:S04]  /*0280*/  LDG.E R22, desc[UR36][R20.64+-0x20] ;  /* 0xffffe02414167981 */ /* 0x000f28000c1e1900 */
[----:B------:R-:W5:Y:S04]  /*0290*/  LDG.E R5, desc[UR36][R28.64+-0x14] ;  /* 0xffffec241c057981 */ /* 0x000f68000c1e1900 */
[----:B------:R-:W5:Y:S04]  /*02a0*/  LDG.E R23, desc[UR36][R20.64+-0x1c] ;  /* 0xffffe42414177981 */ /* 0x000f68000c1e1900 */
[----:B------:R-:W5:Y:S01]  /*02b0*/  LDG.E R24, desc[UR36][R20.64+-0x18] ;  /* 0xffffe82414187981 */ /* 0x000f62000c1e1900 */
[----:B0-----:R-:W-:-:S05]  /*02c0*/  IMAD.WIDE R18, R19, 0x4, R14 ;  /* 0x0000000413127825 */ /* 0x001fca00078e020e */
[----:B------:R3:W4:Y:S01]  /*02d0*/  LDG.E R26, desc[UR36][R18.64] ;  /* 0x00000024121a7981 */ /* 0x000722000c1e1900 */
[----:B--2---:R-:W-:-:S06]  /*02e0*/  IMAD.WIDE R8, R9, 0x4, R14 ;  /* 0x0000000409087825 */ /* 0x004fcc00078e020e */
[----:B------:R-:W5:Y:S01]  /*02f0*/  LDG.E R8, desc[UR36][R8.64] ;  /* 0x0000002408087981 */ /* 0x000f62000c1e1900 */
[----:B---3--:R-:W-:-:S03]  /*0300*/  IMAD.WIDE R18, R25, 0x4, R14 ;  /* 0x0000000419127825 */ /* 0x008fc600078e020e */
[----:B------:R-:W2:Y:S04]  /*0310*/  LDG.E R25, desc[UR36][R28.64+-0xc] ;  /* 0xfffff4241c197981 */ /* 0x000ea8000c1e1900 */
[----:B------:R-:W3:Y:S01]  /*0320*/  LDG.E R9, desc[UR36][R28.64+-0x10] ;  /* 0xfffff0241c097981 */ /* 0x000ee2000c1e1900 */
[----:B----4-:R-:W-:-:S03]  /*0330*/  IMAD R26, R22, R26, R17 ;  /* 0x0000001a161a7224 */ /* 0x010fc600078e0211 */
[----:B------:R0:W4:Y:S04]  /*0340*/  LDG.E R17, desc[UR36][R18.64] ;  /* 0x0000002412117981 */ /* 0x000128000c1e1900 */
[----:B------:R-:W4:Y:S01]  /*0350*/  LDG.E R22, desc[UR36][R20.64+-0x14] ;  /* 0xffffec2414167981 */ /* 0x000f22000c1e1900 */
[----:B-----5:R-:W-:-:S03]  /*0360*/  IMAD R27, R23, R8, R26 ;  /* 0x00000008171b7224 */ /* 0x020fc600078e021a */
[----:B------:R-:W5:Y:S01]  /*0370*/  LDG.E R23, desc[UR36][R28.64+-0x8] ;  /* 0xfffff8241c177981 */ /* 0x000f62000c1e1900 */
[----:B0-----:R-:W-:-:S03]  /*0380*/  IMAD.WIDE R18, R5, 0x4, R14 ;  /* 0x0000000405127825 */ /* 0x001fc600078e020e */
[----:B------:R-:W5:Y:S01]  /*0390*/  LDG.E R26, desc[UR36][R20.64+-0x10] ;  /* 0xfffff024141a7981 */ /* 0x000f62000c1e1900 */
[----:B---3--:R-:W-:-:S03]  /*03a0*/  IMAD.WIDE R8, R9, 0x4, R14 ;  /* 0x0000000409087825 */ /* 0x008fc600078e020e */
[----:B------:R2:W3:Y:S04]  /*03b0*/  LDG.E R5, desc[UR36][R18.64] ;  /* 0x0000002412057981 */ /* 0x0004e8000c1e1900 */
[----:B------:R-:W5:Y:S01]  /*03c0*/  LDG.E R9, desc[UR36][R8.64] ;  /* 0x0000002408097981 */ /* 0x000f62000c1e1900 */
[----:B--2---:R-:W-:-:S03]  /*03d0*/  IMAD.WIDE R18, R25, 0x4, R14 ;  /* 0x0000000419127825 */ /* 0x004fc600078e020e */
[----:B------:R-:W2:Y:S04]  /*03e0*/  LDG.E R25, desc[UR36][R28.64+-0x4] ;  /* 0xfffffc241c197981 */ /* 0x000ea8000c1e1900 */
[----:B------:R-:W2:Y:S04]  /*03f0*/  LDG.E R8, desc[UR36][R18.64] ;  /* 0x0000002412087981 */ /* 0x000ea8000c1e1900 */
[----:B------:R-:W2:Y:S01]  /*0400*/  LDG.E R18, desc[UR36][R20.64+-0x4] ;  /* 0xfffffc2414127981 */ /* 0x000ea2000c1e1900 */
[----:B----4-:R-:W-:-:S03]  /*0410*/  IMAD R17, R24, R17, R27 ;  /* 0x0000001118117224 */ /* 0x010fc600078e021b */
[----:B------:R-:W2:Y:S04]  /*0420*/  LDG.E R24, desc[UR36][R20.64+-0xc] ;  /* 0xfffff42414187981 */ /* 0x000ea8000c1e1900 */
[----:B------:R-:W4:Y:S01]  /*0430*/  LDG.E R27, desc[UR36][R28.64] ;  /* 0x000000241c1b7981 */ /* 0x000f22000c1e1900 */
[----:B---3--:R-:W-:Y:S02]  /*0440*/  IMAD R5, R22, R5, R17 ;  /* 0x0000000516057224 */ /* 0x008fe400078e0211 */
[----:B-----5:R-:W-:Y:S01]  /*0450*/  IMAD.WIDE R22, R23, 0x4, R14 ;  /* 0x0000000417167825 */ /* 0x020fe200078e020e */
[----:B------:R-:W3:Y:S03]  /*0460*/  LDG.E R17, desc[UR36][R20.64+-0x8] ;  /* 0xfffff82414117981 */ /* 0x000ee6000c1e1900 */
[----:B------:R-:W-:-:S02]  /*0470*/  IMAD R26, R26, R9, R5 ;  /* 0x000000091a1a7224 */ /* 0x000fc400078e0205 */
[----:B------:R-:W5:Y:S04]  /*0480*/  LDG.E R5, desc[UR36][R28.64+0x4] ;  /* 0x000004241c057981 */ /* 0x000f68000c1e1900 */
[----:B------:R-:W3:Y:S04]  /*0490*/  LDG.E R23, desc[UR36][R22.64] ;  /* 0x0000002416177981 */ /* 0x000ee8000c1e1900 */
[----:B------:R-:W3:Y:S04]  /*04a0*/  LDG.E R9, desc[UR36][R28.64+0x8] ;  /* 0x000008241c097981 */ /* 0x000ee8000c1e1900 */
[----:B------:R-:W3:Y:S01]  /*04b0*/  LDG.E R22, desc[UR36][R20.64+0x4] ;  /* 0x0000042414167981 */ /* 0x000ee2000c1e1900 */
[----:B--2---:R-:W-:-:S02]  /*04c0*/  IMAD R8, R24, R8, R26 ;  /* 0x0000000818087224 */ /* 0x004fc400078e021a */
[----:B------:R-:W-:-:S06]  /*04d0*/  IMAD.WIDE R24, R25, 0x4, R14 ;  /* 0x0000000419187825 */ /* 0x000fcc00078e020e */
[----:B------:R-:W2:Y:S01]  /*04e0*/  LDG.E R25, desc[UR36][R24.64] ;  /* 0x0000002418197981 */ /* 0x000ea2000c1e1900 */
[----:B----4-:R-:W-:-:S05]  /*04f0*/  IMAD.WIDE R26, R27, 0x4, R14 ;  /* 0x000000041b1a7825 */ /* 0x010fca00078e020e */
[----:B------:R5:W4:Y:S04]  /*0500*/  LDG.E R19, desc[UR36][R26.64] ;  /* 0x000000241a137981 */ /* 0x000b28000c1e1900 */
[----:B------:R-:W4:Y:S01]  /*0510*/  LDG.E R24, desc[UR36][R20.64] ;  /* 0x0000002414187981 */ /* 0x000f22000c1e1900 */
[----:B-----5:R-:W-:-:S04]  /*0520*/  IMAD.WIDE R26, R5, 0x4, R14 ;  /* 0x00000004051a7825 */ /* 0x020fc800078e020e */
[----:B---3--:R-:W-:Y:S01]  /*0530*/  IMAD R23, R17, R23, R8 ;  /* 0x0000001711177224 */ /* 0x008fe200078e0208 */
[----:B------:R-:W3:Y:S01]  /*0540*/  LDG.E R5, desc[UR36][R26.64] ;  /* 0x000000241a057981 */ /* 0x000ee2000c1e1900 */
[----:B------:R-:W-:-:S03]  /*0550*/  IMAD.WIDE R8, R9, 0x4, R14 ;  /* 0x0000000409087825 */ /* 0x000fc600078e020e */
[----:B------:R-:W5:Y:S04]  /*0560*/  LDG.E R17, desc[UR36][R20.64+0x8] ;  /* 0x0000082414117981 */ /* 0x000f68000c1e1900 */
[----:B------:R-:W5:Y:S04]  /*0570*/  LDG.E R8, desc[UR36][R8.64] ;  /* 0x0000002408087981 */ /* 0x000f68000c1e1900 */
[----:B------:R-:W5:Y:S04]  /*0580*/  LDG.E R26, desc[UR36][R20.64+0x18] ;  /* 0x00001824141a7981 */ /* 0x000f68000c1e1900 */
[----:B------:R-:W5:Y:S04]  /*0590*/  LDG.E R27, desc[UR36][R20.64+0x1c] ;  /* 0x00001c24141b7981 */ /* 0x000f68000c1e1900 */
[----:B------:R-:W5:Y:S01]  /*05a0*/  LDG.E R9, desc[UR36][R20.64+0x10] ;  /* 0x0000102414097981 */ /* 0x000f62000c1e1900 */
[----:B--2---:R-:W-:-:S03]  /*05b0*/  IMAD R25, R18, R25, R23 ;  /* 0x0000001912197224 */ /* 0x004fc600078e0217 */
[----:B------:R-:W2:Y:S04]  /*05c0*/  LDG.E R18, desc[UR36][R28.64+0xc] ;  /* 0x00000c241c127981 */ /* 0x000ea8000c1e1900 */
[----:B------:R-:W2:Y:S01]  /*05d0*/  LDG.E R23, desc[UR36][R28.64+0x10] ;  /* 0x000010241c177981 */ /* 0x000ea2000c1e1900 */
[----:B----4-:R-:W-:-:S03]  /*05e0*/  IMAD R24, R24, R19, R25 ;  /* 0x0000001318187224 */ /* 0x010fc600078e0219 */
[----:B------:R-:W4:Y:S04]  /*05f0*/  LDG.E R25, desc[UR36][R28.64+0x14] ;  /* 0x000014241c197981 */ /* 0x000f28000c1e1900 */
[----:B------:R-:W4:Y:S04]  /*0600*/  LDG.E R19, desc[UR36][R28.64+0x18] ;  /* 0x000018241c137981 */ /* 0x000f28000c1e1900 */
[----:B------:R-:W4:Y:S01]  /*0610*/  LDG.E R29, desc[UR36][R28.64+0x1c] ;  /* 0x00001c241c1d7981 */ /* 0x000f22000c1e1900 */
[----:B---3--:R-:W-:-:S04]  /*0620*/  IMAD R5, R22, R5, R24 ;  /* 0x0000000516057224 */ /* 0x008fc800078e0218 */
[----:B-----5:R-:W-:Y:S02]  /*0630*/  IMAD R5, R17, R8, R5 ;  /* 0x0000000811057224 */ /* 0x020fe400078e0205 */
[----:B------:R-:W3:Y:S04]  /*0640*/  LDG.E R8, desc[UR36][R20.64+0xc] ;  /* 0x00000c2414087981 */ /* 0x000ee8000c1e1900 */
[----:B------:R2:W5:Y:S02]  /*0650*/  LDG.E R17, desc[UR36][R20.64+0x14] ;  /* 0x0000142414117981 */ /* 0x000564000c1e1900 */
[----:B--2---:R-:W-:-:S04]  /*0660*/  IMAD.WIDE R20, R18, 0x4, R14 ;  /* 0x0000000412147825 */ /* 0x004fc800078e020e */
[--C-:B------:R-:W-:Y:S02]  /*0670*/  IMAD.WIDE R22, R23, 0x4, R14.reuse ;  /* 0x0000000417167825 */ /* 0x100fe400078e020e */
[----:B------:R-:W3:Y:S02]  /*0680*/  LDG.E R20, desc[UR36][R20.64] ;  /* 0x0000002414147981 */ /* 0x000ee4000c1e1900 */
[--C-:B----4-:R-:W-:Y:S02]  /*0690*/  IMAD.WIDE R24, R25, 0x4, R14.reuse ;  /* 0x0000000419187825 */ /* 0x110fe400078e020e */
[----:B------:R-:W2:Y:S02]  /*06a0*/  LDG.E R22, desc[UR36][R22.64] ;  /* 0x0000002416167981 */ /* 0x000ea4000c1e1900 */
[--C-:B------:R-:W-:Y:S02]  /*06b0*/  IMAD.WIDE R18, R19, 0x4, R14.reuse ;  /* 0x0000000413127825 */ /* 0x100fe400078e020e */
[----:B------:R-:W5:Y:S04]  /*06c0*/  LDG.E R24, desc[UR36][R24.64] ;  /* 0x0000002418187981 */ /* 0x000f68000c1e1900 */
[----:B------:R-:W4:Y:S01]  /*06d0*/  LDG.E R18, desc[UR36][R18.64] ;  /* 0x0000002412127981 */ /* 0x000f22000c1e1900 */
[----:B------:R-:W-:-:S06]  /*06e0*/  IMAD.WIDE R14, R29, 0x4, R14 ;  /* 0x000000041d0e7825 */ /* 0x000fcc00078e020e */
[----:B------:R-:W4:Y:S01]  /*06f0*/  LDG.E R14, desc[UR36][R14.64] ;  /* 0x000000240e0e7981 */ /* 0x000f22000c1e1900 */
[----:B------:R-:W-:-:S04]  /*0700*/  IADD3 R2, PT, PT, R2, 0x10, RZ ;  /* 0x0000001002027810 */ /* 0x000fc80007ffe0ff */
[----:B------:R-:W-:Y:S02]  /*0710*/  ISETP.NE.AND P1, PT, R2, RZ, PT ;  /* 0x000000ff0200720c */ /* 0x000fe40003f25270 */
[----:B------:R-:W-:Y:S01]  /*0720*/  IADD3 R0, PT, PT, R0, 0x10, RZ ;  /* 0x0000001000007810 */ /* 0x000fe20007ffe0ff */
[----:B---3--:R-:W-:-:S04]  /*0730*/  IMAD R5, R8, R20, R5 ;  /* 0x0000001408057224 */ /* 0x008fc800078e0205 */
[----:B--2---:R-:W-:-:S04]  /*0740*/  IMAD R5, R9, R22, R5 ;  /* 0x0000001609057224 */ /* 0x004fc800078e0205 */
[----:B-----5:R-:W-:-:S04]  /*0750*/  IMAD R5, R17, R24, R5 ;  /* 0x0000001811057224 */ /* 0x020fc800078e0205 */
[----:B----4-:R-:W-:-:S04]  /*0760*/  IMAD R26, R26, R18, R5 ;  /* 0x000000121a1a7224 */ /* 0x010fc800078e0205 */
[----:B------:R-:W-:Y:S01]  /*0770*/  IMAD R17, R27, R14, R26 ;  /* 0x0000000e1b117224 */ /* 0x000fe200078e021a */
[----:B------:R-:W-:Y:S06]  /*0780*/  @P1 BRA `(.L_x_4) ;  /* 0xfffffff800a41947 */ /* 0x000fec000383ffff */
.L_x_3:
[----:B------:R-:W-:Y:S05]  /*0790*/  BSYNC.RECONVERGENT B1 ;  /* 0x0000000000017941 */ /* 0x000fea0003800200 */
.L_x_2:
[----:B------:R-:W-:Y:S05]  /*07a0*/  @!P0 BRA `(.L_x_1) ;  /* 0x0000000400948947 */ /* 0x000fea0003800000 */
[----:B------:R-:W-:Y:S01]  /*07b0*/  ISETP.GE.U32.AND P0, PT, R4, 0x8, PT ;  /* 0x000000080400780c */ /* 0x000fe20003f06070 */
[----:B------:R-:W-:Y:S01]  /*07c0*/  BSSY.RECONVERGENT B1, `(.L_x_5) ;  /* 0x0000032000017945 */ /* 0x000fe20003800200 */
[----:B------:R-:W-:-:S04]  /*07d0*/  LOP3.LUT R2, R3, 0x7, RZ, 0xc0, !PT ;  /* 0x0000000703027812 */ /* 0x000fc800078ec0ff */
[----:B------:R-:W-:-:S07]  /*07e0*/  ISETP.NE.AND P1, PT, R2, RZ, PT ;  /* 0x000000ff0200720c */ /* 0x000fce0003f25270 */
[----:B------:R-:W-:Y:S06]  /*07f0*/  @!P0 BRA `(.L_x_6) ;  /* 0x0000000000b88947 */ /* 0x000fec0003800000 */
[----:B------:R-:W0:Y:S08]  /*0800*/  LDC.64 R28, c[0x0][0x388] ;  /* 0x0000e200ff1c7b82 */ /* 0x000e300000000a00 */
[----:B------:R-:W1:Y:S08]  /*0810*/  LDC.64 R8, c[0x0][0x398] ;  /* 0x0000e600ff087b82 */ /* 0x000e700000000a00 */
[----:B------:R-:W2:Y:S01]  /*0820*/  LDC.64 R4, c[0x0][0x380] ;  /* 0x0000e000ff047b82 */ /* 0x000ea20000000a00 */
[----:B0-----:R-:W-:-:S05]  /*0830*/  IMAD.WIDE R28, R0, 0x4, R28 ;  /* 0x00000004001c7825 */ /* 0x001fca00078e021c */
[----:B------:R-:W1:Y:S04]  /*0840*/  LDG.E R23, desc[UR36][R28.64] ;  /* 0x000000241c177981 */ /* 0x000e68000c1e1900 */
[----:B------:R-:W3:Y:S04]  /*0850*/  LDG.E R25, desc[UR36][R28.64+0x4] ;  /* 0x000004241c197981 */ /* 0x000ee8000c1e1900 */
[----:B------:R-:W4:Y:S04]  /*0860*/  LDG.E R11, desc[UR36][R28.64+0x8] ;  /* 0x000008241c0b7981 */ /* 0x000f28000c1e1900 */
[----:B------:R-:W5:Y:S01]  /*0870*/  LDG.E R13, desc[UR36][R28.64+0xc] ;  /* 0x00000c241c0d7981 */ /* 0x000f62000c1e1900 */
[----:B--2---:R-:W-:-:S03]  /*0880*/  IMAD.WIDE R4, R0, 0x4, R4 ;  /* 0x0000000400047825 */ /* 0x004fc600078e0204 */
[----:B------:R-:W2:Y:S04]  /*0890*/  LDG.E R15, desc[UR36][R28.64+0x10] ;  /* 0x000010241c0f7981 */ /* 0x000ea8000c1e1900 */
[----:B------:R-:W2:Y:S04]  /*08a0*/  LDG.E R18, desc[UR36][R4.64] ;  /* 0x0000002404127981 */ /* 0x000ea8000c1e1900 */
[----:B------:R-:W2:Y:S04]  /*08b0*/  LDG.E R19, desc[UR36][R28.64+0x14] ;  /* 0x000014241c137981 */ /* 0x000ea8000c1e1900 */
[----:B------:R-:W2:Y:S04]  /*08c0*/  LDG.E R21, desc[UR36][R28.64+0x1c] ;  /* 0x00001c241c157981 */ /* 0x000ea8000c1e1900 */
[----:B------:R-:W2:Y:S04]  /*08d0*/  LDG.E R27, desc[UR36][R4.64+0x4] ;  /* 0x00000424041b7981 */ /* 0x000ea8000c1e1900 */
[----:B------:R-:W2:Y:S04]  /*08e0*/  LDG.E R20, desc[UR36][R4.64+0x8] ;  /* 0x0000082404147981 */ /* 0x000ea8000c1e1900 */
[----:B------:R-:W2:Y:S01]  /*08f0*/  LDG.E R26, desc[UR36][R4.64+0xc] ;  /* 0x00000c24041a7981 */ /* 0x000ea2000c1e1900 */
[----:B-1----:R-:W-:-:S06]  /*0900*/  IMAD.WIDE R22, R23, 0x4, R8 ;  /* 0x0000000417167825 */ /* 0x002fcc00078e0208 */
[----:B------:R-:W2:Y:S04]  /*0910*/  LDG.E R22, desc[UR36][R22.64] ;  /* 0x0000002416167981 */ /* 0x000ea8000c1e1900 */
[----:B------:R-:W2:Y:S01]  /*0920*/  LDG.E R23, desc[UR36][R28.64+0x18] ;  /* 0x000018241c177981 */ /* 0x000ea2000c1e1900 */
[----:B---3--:R-:W-:-:S04]  /*0930*/  IMAD.WIDE R24, R25, 0x4, R8 ;  /* 0x0000000419187825 */ /* 0x008fc800078e0208 */
[--C-:B----4-:R-:W-:Y:S02]  /*0940*/  IMAD.WIDE R10, R11, 0x4, R8.reuse ;  /* 0x000000040b0a7825 */ /* 0x110fe400078e0208 */
[----:B------:R-:W3:Y:S02]  /*0950*/  LDG.E R24, desc[UR36][R24.64] ;  /* 0x0000002418187981 */ /* 0x000ee4000c1e1900 */
[--C-:B-----5:R-:W-:Y:S02]  /*0960*/  IMAD.WIDE R12, R13, 0x4, R8.reuse ;  /* 0x000000040d0c7825 */ /* 0x120fe400078e0208 */
[----:B------:R-:W4:Y:S02]  /*0970*/  LDG.E R11, desc[UR36][R10.64] ;  /* 0x000000240a0b7981 */ /* 0x000f24000c1e1900 */
[----:B--2---:R-:W-:Y:S02]  /*0980*/  IMAD.WIDE R14, R15, 0x4, R8 ;  /* 0x000000040f0e7825 */ /* 0x004fe400078e0208 */
[----:B------:R-:W2:Y:S04]  /*0990*/  LDG.E R13, desc[UR36][R12.64] ;  /* 0x000000240c0d7981 */ /* 0x000ea8000c1e1900 */
[----:B------:R-:W5:Y:S04]  /*09a0*/  LDG.E R14, desc[UR36][R14.64] ;  /* 0x000000240e0e7981 */ /* 0x000f68000c1e1900 */
[----:B------:R-:W5:Y:S04]  /*09b0*/  LDG.E R25, desc[UR36][R4.64+0x10] ;  /* 0x0000102404197981 */ /* 0x000f68000c1e1900 */
[----:B------:R-:W5:Y:S04]  /*09c0*/  LDG.E R10, desc[UR36][R4.64+0x14] ;  /* 0x00001424040a7981 */ /* 0x000f68000c1e1900 */
[----:B------:R-:W5:Y:S01]  /*09d0*/  LDG.E R29, desc[UR36][R4.64+0x1c] ;  /* 0x00001c24041d7981 */ /* 0x000f62000c1e1900 */
[----:B------:R-:W-:-:S02]  /*09e0*/  IMAD R17, R18, R22, R17 ;  /* 0x0000001612117224 */ /* 0x000fc400078e0211 */
[----:B------:R-:W-:-:S06]  /*09f0*/  IMAD.WIDE R18, R19, 0x4, R8 ;  /* 0x0000000413127825 */ /* 0x000fcc00078e0208 */
[----:B------:R-:W5:Y:S01]  /*0a00*/  LDG.E R19, desc[UR36][R18.64] ;  /* 0x0000002412137981 */ /* 0x000f62000c1e1900 */
[----:B------:R-:W-:-:S04]  /*0a10*/  IMAD.WIDE R22, R23, 0x4, R8 ;  /* 0x0000000417167825 */ /* 0x000fc800078e0208 */
[----:B------:R-:W-:Y:S02]  /*0a20*/  IMAD.WIDE R8, R21, 0x4, R8 ;  /* 0x0000000415087825 */ /* 0x000fe400078e0208 */
[----:B------:R-:W5:Y:S04]  /*0a30*/  LDG.E R22, desc[UR36][R22.64] ;  /* 0x0000002416167981 */ /* 0x000f68000c1e1900 */
[----:B------:R-:W5:Y:S04]  /*0a40*/  LDG.E R21, desc[UR36][R4.64+0x18] ;  /* 0x0000182404157981 */ /* 0x000f68000c1e1900 */
[----:B------:R-:W5:Y:S01]  /*0a50*/  LDG.E R8, desc[UR36][R8.64] ;  /* 0x0000002408087981 */ /* 0x000f62000c1e1900 */
[----:B---3--:R-:W-:-:S04]  /*0a60*/  IMAD R17, R27, R24, R17 ;  /* 0x000000181b117224 */ /* 0x008fc800078e0211 */
[----:B----4-:R-:W-:-:S04]  /*0a70*/  IMAD R11, R20, R11, R17 ;  /* 0x0000000b140b7224 */ /* 0x010fc800078e0211 */
[----:B--2---:R-:W-:-:S04]  /*0a80*/  IMAD R11, R26, R13, R11 ;  /* 0x0000000d1a0b7224 */ /* 0x004fc800078e020b */
[----:B-----5:R-:W-:Y:S01]  /*0a90*/  IMAD R11, R25, R14, R11 ;  /* 0x0000000e190b7224 */ /* 0x020fe200078e020b */
[----:B------:R-:W-:-:S03]  /*0aa0*/  IADD3 R0, PT, PT, R0, 0x8, RZ ;  /* 0x0000000800007810 */ /* 0x000fc60007ffe0ff */
[----:B------:R-:W-:-:S04]  /*0ab0*/  IMAD R10, R10, R19, R11 ;  /* 0x000000130a0a7224 */ /* 0x000fc800078e020b */
[----:B------:R-:W-:-:S04]  /*0ac0*/  IMAD R10, R21, R22, R10 ;  /* 0x00000016150a7224 */ /* 0x000fc800078e020a */
[----:B------:R-:W-:-:S07]  /*0ad0*/  IMAD R17, R29, R8, R10 ;  /* 0x000000081d117224 */ /* 0x000fce00078e020a */
.L_x_6:
[----:B------:R-:W-:Y:S05]  /*0ae0*/  BSYNC.RECONVERGENT B1 ;  /* 0x0000000000017941 */ /* 0x000fea0003800200 */
.L_x_5:
[----:B------:R-:W-:Y:S05]  /*0af0*/  @!P1 BRA `(.L_x_1) ;  /* 0x0000000000c09947 */ /* 0x000fea0003800000 */
[----:B------:R-:W-:Y:S01]  /*0b00*/  ISETP.GE.U32.AND P0, PT, R2, 0x4, PT ;  /* 0x000000040200780c */ /* 0x000fe20003f06070 */
[----:B------:R-:W-:Y:S01]  /*0b10*/  BSSY.RECONVERGENT B1, `(.L_x_7) ;  /* 0x000001e000017945 */ /* 0x000fe20003800200 */
[----:B------:R-:W-:-:S04]  /*0b20*/  LOP3.LUT R3, R3, 0x3, RZ, 0xc0, !PT ;  /* 0x0000000303037812 */ /* 0x000fc800078ec0ff */
[----:B------:R-:W-:-:S07]  /*0b30*/  ISETP.NE.AND P1, PT, R3, RZ, PT ;  /* 0x000000ff0300720c */ /* 0x000fce0003f25270 */
[----:B------:R-:W-:Y:S06]  /*0b40*/  @!P0 BRA `(.L_x_8) ;  /* 0x0000000000688947 */ /* 0x000fec0003800000 */
[----:B------:R-:W0:Y:S08]  /*0b50*/  LDC.64 R4, c[0x0][0x388] ;  /* 0x0000e200ff047b82 */ /* 0x000e300000000a00 */
[----:B------:R-:W1:Y:S01]  /*0b60*/  LDC.64 R8, c[0x0][0x380] ;  /* 0x0000e000ff087b82 */ /* 0x000e620000000a00 */
[----:B0-----:R-:W-:-:S07]  /*0b70*/  IMAD.WIDE R10, R0, 0x4, R4 ;  /* 0x00000004000a7825 */ /* 0x001fce00078e0204 */
[----:B------:R-:W0:Y:S01]  /*0b80*/  LDC.64 R4, c[0x0][0x398] ;  /* 0x0000e600ff047b82 */ /* 0x000e220000000a00 */
[----:B------:R-:W0:Y:S04]  /*0b90*/  LDG.E R13, desc[UR36][R10.64] ;  /* 0x000000240a0d7981 */ /* 0x000e28000c1e1900 */
[----:B------:R-:W2:Y:S04]  /*0ba0*/  LDG.E R15, desc[UR36][R10.64+0x4] ;  /* 0x000004240a0f7981 */ /* 0x000ea8000c1e1900 */
[----:B------:R-:W3:Y:S04]  /*0bb0*/  LDG.E R19, desc[UR36][R10.64+0x8] ;  /* 0x000008240a137981 */ /* 0x000ee8000c1e1900 */
[----:B------:R-:W4:Y:S01]  /*0bc0*/  LDG.E R23, desc[UR36][R10.64+0xc] ;  /* 0x00000c240a177981 */ /* 0x000f22000c1e1900 */
[----:B-1----:R-:W-:-:S05]  /*0bd0*/  IMAD.WIDE R8, R0, 0x4, R8 ;  /* 0x0000000400087825 */ /* 0x002fca00078e0208 */
[----:B------:R-:W5:Y:S04]  /*0be0*/  LDG.E R2, desc[UR36][R8.64] ;  /* 0x0000002408027981 */ /* 0x000f68000c1e1900 */
[----:B------:R-:W5:Y:S04]  /*0bf0*/  LDG.E R21, desc[UR36][R8.64+0x4] ;  /* 0x0000042408157981 */ /* 0x000f68000c1e1900 */
[----:B------:R-:W5:Y:S01]  /*0c00*/  LDG.E R11, desc[UR36][R8.64+0x8] ;  /* 0x00000824080b7981 */ /* 0x000f62000c1e1900 */
[----:B0-----:R-:W-:-:S04]  /*0c10*/  IMAD.WIDE R12, R13, 0x4, R4 ;  /* 0x000000040d0c7825 */ /* 0x001fc800078e0204 */
[--C-:B--2---:R-:W-:Y:S02]  /*0c20*/  IMAD.WIDE R14, R15, 0x4, R4.reuse ;  /* 0x000000040f0e7825 */ /* 0x104fe400078e0204 */
[----:B------:R-:W5:Y:S02]  /*0c30*/  LDG.E R12, desc[UR36][R12.64] ;  /* 0x000000240c0c7981 */ /* 0x000f64000c1e1900 */
[--C-:B---3--:R-:W-:Y:S02]  /*0c40*/  IMAD.WIDE R18, R19, 0x4, R4.reuse ;  /* 0x0000000413127825 */ /* 0x108fe400078e0204 */
[----:B------:R-:W2:Y:S02]  /*0c50*/  LDG.E R14, desc[UR36][R14.64] ;  /* 0x000000240e0e7981 */ /* 0x000ea4000c1e1900 */
[----:B----4-:R-:W-:Y:S02]  /*0c60*/  IMAD.WIDE R4, R23, 0x4, R4 ;  /* 0x0000000417047825 */ /* 0x010fe400078e0204 */
[----:B------:R-:W3:Y:S04]  /*0c70*/  LDG.E R18, desc[UR36][R18.64] ;  /* 0x0000002412127981 */ /* 0x000ee8000c1e1900 */
[----:B------:R-:W4:Y:S04]  /*0c80*/  LDG.E R23, desc[UR36][R8.64+0xc] ;  /* 0x00000c2408177981 */ /* 0x000f28000c1e1900 */
[----:B------:R-:W4:Y:S01]  /*0c90*/  LDG.E R4, desc[UR36][R4.64] ;  /* 0x0000002404047981 */ /* 0x000f22000c1e1900 */
[----:B------:R-:W-:Y:S01]  /*0ca0*/  IADD3 R0, PT, PT, R0, 0x4, RZ ;  /* 0x0000000400007810 */ /* 0x000fe20007ffe0ff */
[----:B-----5:R-:W-:-:S04]  /*0cb0*/  IMAD R2, R2, R12, R17 ;  /* 0x0000000c02027224 */ /* 0x020fc800078e0211 */
[----:B--2---:R-:W-:-:S04]  /*0cc0*/  IMAD R2, R21, R14, R2 ;  /* 0x0000000e15027224 */ /* 0x004fc800078e0202 */
[----:B---3--:R-:W-:-:S04]  /*0cd0*/  IMAD R2, R11, R18, R2 ;  /* 0x000000120b027224 */ /* 0x008fc800078e0202 */
[----:B----4-:R-:W-:-:S07]  /*0ce0*/  IMAD R17, R23, R4, R2 ;  /* 0x0000000417117224 */ /* 0x010fce00078e0202 */
.L_x_8:
[----:B------:R-:W-:Y:S05]  /*0cf0*/  BSYNC.RECONVERGENT B1 ;  /* 0x0000000000017941 */ /* 0x000fea0003800200 */
.L_x_7:
[----:B------:R-:W-:Y:S05]  /*0d00*/  @!P1 BRA `(.L_x_1) ;  /* 0x00000000003c9947 */ /* 0x000fea0003800000 */
[----:B------:R-:W0:Y:S01]  /*0d10*/  LDC.64 R4, c[0x0][0x398] ;  /* 0x0000e600ff047b82 */ /* 0x000e220000000a00 */
[----:B------:R-:W-:-:S07]  /*0d20*/  IADD3 R18, PT, PT, -R3, RZ, RZ ;  /* 0x000000ff03127210 */ /* 0x000fce0007ffe1ff */
[----:B------:R-:W1:Y:S08]  /*0d30*/  LDC.64 R8, c[0x0][0x380] ;  /* 0x0000e000ff087b82 */ /* 0x000e700000000a00 */
[----:B------:R-:W2:Y:S02]  /*0d40*/  LDC.64 R10, c[0x0][0x388] ;  /* 0x0000e200ff0a7b82 */ /* 0x000ea40000000a00 */
.L_x_9:
[----:B--2---:R-:W-:-:S06]  /*0d50*/  IMAD.WIDE R2, R0, 0x4, R10 ;  /* 0x0000000400027825 */ /* 0x004fcc00078e020a */
[----:B------:R-:W0:Y:S01]  /*0d60*/  LDG.E R3, desc[UR36][R2.64] ;  /* 0x0000002402037981 */ /* 0x000e22000c1e1900 */
[----:B-1----:R-:W-:-:S06]  /*0d70*/  IMAD.WIDE R12, R0, 0x4, R8 ;  /* 0x00000004000c7825 */ /* 0x002fcc00078e0208 */
[----:B------:R-:W2:Y:S01]  /*0d80*/  LDG.E R12, desc[UR36][R12.64] ;  /* 0x000000240c0c7981 */ /* 0x000ea2000c1e1900 */
[----:B------:R-:W-:Y:S01]  /*0d90*/  IADD3 R18, PT, PT, R18, 0x1, RZ ;  /* 0x0000000112127810 */ /* 0x000fe20007ffe0ff */
[----:B0-----:R-:W-:-:S06]  /*0da0*/  IMAD.WIDE R14, R3, 0x4, R4 ;  /* 0x00000004030e7825 */ /* 0x001fcc00078e0204 */
[----:B------:R-:W2:Y:S01]  /*0db0*/  LDG.E R14, desc[UR36][R14.64] ;  /* 0x000000240e0e7981 */ /* 0x000ea2000c1e1900 */
[----:B------:R-:W-:Y:S02]  /*0dc0*/  ISETP.NE.AND P0, PT, R18, RZ, PT ;  /* 0x000000ff1200720c */ /* 0x000fe40003f05270 */
[----:B------:R-:W-:Y:S01]  /*0dd0*/  IADD3 R0, PT, PT, R0, 0x1, RZ ;  /* 0x0000000100007810 */ /* 0x000fe20007ffe0ff */
[----:B--2---:R-:W-:-:S10]  /*0de0*/  IMAD R17, R12, R14, R17 ;  /* 0x0000000e0c117224 */ /* 0x004fd400078e0211 */
[----:B------:R-:W-:Y:S05]  /*0df0*/  @P0 BRA `(.L_x_9) ;  /* 0xfffffffc00d40947 */ /* 0x000fea000383ffff */
.L_x_1:
[----:B------:R-:W-:Y:S05]  /*0e00*/  BSYNC.RECONVERGENT B0 ;  /* 0x0000000000007941 */ /* 0x000fea0003800200 */
.L_x_0:
[----:B------:R-:W-:Y:S01]  /*0e10*/  MOV R0, 0x0 ;  /* 0x0000000000007802 */ /* 0x000fe20000000f00 */
[----:B------:R0:W-:Y:S01]  /*0e20*/  STL.64 [R1], R16 ;  /* 0x0000001001007387 */ /* 0x0001e20000100a00 */
[----:B------:R-:W1:Y:S02]  /*0e30*/  LDCU.64 UR4, c[0x4][0x8] ;  /* 0x01000100ff0477ac */ /* 0x000e640008000a00 */
[----:B------:R0:W2:Y:S01]  /*0e40*/  LDC.64 R2, c[0x4][R0] ;  /* 0x0100000000027b82 */ /* 0x0000a20000000a00 */
[----:B-1----:R-:W-:Y:S02]  /*0e50*/  MOV R4, UR4 ;  /* 0x0000000400047c02 */ /* 0x002fe40008000f00 */
[----:B0-----:R-:W-:-:S07]  /*0e60*/  MOV R5, UR5 ;  /* 0x0000000500057c02 */ /* 0x001fce0008000f00 */
[----:B------:R-:W-:-:S07]  /*0e70*/  LEPC R20, `(.L_x_10) ;  /* 0x000000001014794e */ /* 0x000fce0000000000 */
[----:B--2---:R-:W-:Y:S05]  /*0e80*/  CALL.ABS.NOINC R2 ;  /* 0x0000000002007343 */ /* 0x004fea0003c00000 */
.L_x_10:
[----:B------:R-:W0:Y:S02]  /*0e90*/  LDC.64 R2, c[0x0][0x3a0] ;  /* 0x0000e800ff027b82 */ /* 0x000e240000000a00 */
[----:B0-----:R-:W-:-:S05]  /*0ea0*/  IMAD.WIDE.U32 R2, R16, 0x4, R2 ;  /* 0x0000000410027825 */ /* 0x001fca00078e0002 */
[----:B------:R-:W-:Y:S01]  /*0eb0*/  STG.E desc[UR36][R2.64], R17 ;  /* 0x0000001102007986 */ /* 0x000fe2000c101924 */
[----:B------:R-:W-:Y:S05]  /*0ec0*/  EXIT ;  /* 0x000000000000794d */ /* 0x000fea0003800000 */
.L_x_11:
[----:B------:R-:W-:-:S00]  /*0ed0*/  BRA `(.L_x_11) ;  /* 0xfffffffc00fc7947 */ /* 0x000fc0000383ffff */
[----:B------:R-:W-:-:S00]  /*0ee0*/  NOP ;  /* 0x0000000000007918 */ /* 0x000fc00000000000 */
        /* <DEDUP_REMOVED lines=9> */
.L_x_12:


//--------------------- .nv.global.init           --------------------------
	.section	.nv.global.init,"aw",@progbits
.nv.global.init:
	.type		$str,@object
	.size		$str,(.L_0 - $str)
$str:
        /*0000*/ 	.byte	0x25, 0x64, 0x20, 0x2d, 0x2d, 0x2d, 0x3e, 0x20, 0x25, 0x64, 0x0a, 0x00
.L_0:


//--------------------- .nv.shared.reserved.0     --------------------------
	.section	.nv.shared.reserved.0,"aw",@nobits
	.weak		__nv_reservedSMEM_offset_0_alias
	.size		__nv_reservedSMEM_offset_0_alias, 0, 64
	.other		__nv_reservedSMEM_offset_0_alias,@"STO_CUDA_RESERVED_SHARED STV_DEFAULT"
__nv_reservedSMEM_offset_0_alias:
	.zero		0
	.zero		64


//--------------------- .nv.constant0._Z15sparseMatVecMulPiS_S_S_S_i --------------------------
	.section	.nv.constant0._Z15sparseMatVecMulPiS_S_S_S_i,"a",@progbits
	.sectionflags	@""
	.align	4
.nv.constant0._Z15sparseMatVecMulPiS_S_S_S_i:
	.zero		940


//--------------------- SYMBOLS --------------------------

	.type		.nv.reservedSmem.offset0,@object
	.size		.nv.reservedSmem.offset0,0x4
	.type		vprintf,@function
